//
// Generated by NVIDIA NVVM Compiler
//
// Compiler Build ID: CL-36424714
// Cuda compilation tools, release 13.0, V13.0.88
// Based on NVVM 20.0.0
//

.version 9.0
.target sm_100
.address_size 64

	// .globl	_Z11kernel_filaPfS_S_S_

.visible .entry _Z11kernel_filaPfS_S_S_(
	.param .u64 .ptr .align 1 _Z11kernel_filaPfS_S_S__param_0,
	.param .u64 .ptr .align 1 _Z11kernel_filaPfS_S_S__param_1,
	.param .u64 .ptr .align 1 _Z11kernel_filaPfS_S_S__param_2,
	.param .u64 .ptr .align 1 _Z11kernel_filaPfS_S_S__param_3
)
{
	.reg .pred 	%p<3>;
	.reg .b32 	%r<12>;
	.reg .b32 	%f<29>;
	.reg .b64 	%rd<20>;

	ld.param.u64 	%rd7, [_Z11kernel_filaPfS_S_S__param_0];
	ld.param.u64 	%rd8, [_Z11kernel_filaPfS_S_S__param_1];
	ld.param.u64 	%rd9, [_Z11kernel_filaPfS_S_S__param_2];
	ld.param.u64 	%rd10, [_Z11kernel_filaPfS_S_S__param_3];
	mov.u32 	%r6, %ctaid.x;
	mov.u32 	%r7, %ntid.x;
	mov.u32 	%r8, %tid.x;
	mad.lo.s32 	%r10, %r6, %r7, %r8;
	setp.gt.s32 	%p1, %r10, 99;
	@%p1 bra 	$L__BB0_3;
	cvta.to.global.u64 	%rd11, %rd10;
	mul.wide.s32 	%rd12, %r10, 4;
	add.s64 	%rd1, %rd11, %rd12;
	cvta.to.global.u64 	%rd13, %rd7;
	add.s64 	%rd2, %rd13, 800;
	cvta.to.global.u64 	%rd14, %rd8;
	add.s64 	%rd3, %rd14, 800;
	cvta.to.global.u64 	%rd15, %rd9;
	add.s64 	%rd19, %rd15, 8;
	mov.b32 	%r11, 0;
$L__BB0_2:
	mul.wide.s32 	%rd16, %r10, 4;
	add.s64 	%rd17, %rd2, %rd16;
	add.s64 	%rd18, %rd3, %rd16;
	ld.global.f32 	%f1, [%rd17+-800];
	ld.global.f32 	%f2, [%rd19+-8];
	mul.f32 	%f3, %f1, %f2;
	ld.global.f32 	%f4, [%rd18+-800];
	ld.global.f32 	%f5, [%rd1];
	mul.f32 	%f6, %f4, %f5;
	sub.f32 	%f7, %f3, %f6;
	st.global.f32 	[%rd17+-800], %f7;
	ld.global.f32 	%f8, [%rd17+-400];
	ld.global.f32 	%f9, [%rd19+-4];
	mul.f32 	%f10, %f8, %f9;
	ld.global.f32 	%f11, [%rd18+-400];
	ld.global.f32 	%f12, [%rd1];
	mul.f32 	%f13, %f11, %f12;
	sub.f32 	%f14, %f10, %f13;
	st.global.f32 	[%rd17+-400], %f14;
	ld.global.f32 	%f15, [%rd17];
	ld.global.f32 	%f16, [%rd19];
	mul.f32 	%f17, %f15, %f16;
	ld.global.f32 	%f18, [%rd18];
	ld.global.f32 	%f19, [%rd1];
	mul.f32 	%f20, %f18, %f19;
	sub.f32 	%f21, %f17, %f20;
	st.global.f32 	[%rd17], %f21;
	ld.global.f32 	%f22, [%rd17+400];
	ld.global.f32 	%f23, [%rd19+4];
	mul.f32 	%f24, %f22, %f23;
	ld.global.f32 	%f25, [%rd18+400];
	ld.global.f32 	%f26, [%rd1];
	mul.f32 	%f27, %f25, %f26;
	sub.f32 	%f28, %f24, %f27;
	st.global.f32 	[%rd17+400], %f28;
	add.s32 	%r11, %r11, 4;
	add.s32 	%r10, %r10, 400;
	add.s64 	%rd19, %rd19, 16;
	setp.ne.s32 	%p2, %r11, 100;
	@%p2 bra 	$L__BB0_2;
$L__BB0_3:
	ret;

}
	// .globl	_Z14kernel_columnaPfS_S_S_
.visible .entry _Z14kernel_columnaPfS_S_S_(
	.param .u64 .ptr .align 1 _Z14kernel_columnaPfS_S_S__param_0,
	.param .u64 .ptr .align 1 _Z14kernel_columnaPfS_S_S__param_1,
	.param .u64 .ptr .align 1 _Z14kernel_columnaPfS_S_S__param_2,
	.param .u64 .ptr .align 1 _Z14kernel_columnaPfS_S_S__param_3
)
{
	.reg .pred 	%p<3>;
	.reg .b32 	%r<13>;
	.reg .b32 	%f<29>;
	.reg .b64 	%rd<20>;

	ld.param.u64 	%rd7, [_Z14kernel_columnaPfS_S_S__param_0];
	ld.param.u64 	%rd8, [_Z14kernel_columnaPfS_S_S__param_1];
	ld.param.u64 	%rd9, [_Z14kernel_columnaPfS_S_S__param_2];
	ld.param.u64 	%rd10, [_Z14kernel_columnaPfS_S_S__param_3];
	mov.u32 	%r7, %ctaid.x;
	mov.u32 	%r8, %ntid.x;
	mov.u32 	%r9, %tid.x;
	mad.lo.s32 	%r1, %r7, %r8, %r9;
	setp.gt.s32 	%p1, %r1, 99;
	@%p1 bra 	$L__BB1_3;
	cvta.to.global.u64 	%rd11, %rd9;
	mul.lo.s32 	%r11, %r1, 100;
	mul.wide.s32 	%rd12, %r1, 4;
	add.s64 	%rd1, %rd11, %rd12;
	cvta.to.global.u64 	%rd13, %rd7;
	add.s64 	%rd2, %rd13, 8;
	cvta.to.global.u64 	%rd14, %rd8;
	add.s64 	%rd3, %rd14, 8;
	cvta.to.global.u64 	%rd15, %rd10;
	add.s64 	%rd19, %rd15, 8;
	mov.b32 	%r12, 0;
$L__BB1_2:
	mul.wide.s32 	%rd16, %r11, 4;
	add.s64 	%rd17, %rd2, %rd16;
	add.s64 	%rd18, %rd3, %rd16;
	ld.global.f32 	%f1, [%rd17+-8];
	ld.global.f32 	%f2, [%rd1];
	mul.f32 	%f3, %f1, %f2;
	ld.global.f32 	%f4, [%rd18+-8];
	ld.global.f32 	%f5, [%rd19+-8];
	mul.f32 	%f6, %f4, %f5;
	sub.f32 	%f7, %f3, %f6;
	st.global.f32 	[%rd17+-8], %f7;
	ld.global.f32 	%f8, [%rd17+-4];
	ld.global.f32 	%f9, [%rd1];
	mul.f32 	%f10, %f8, %f9;
	ld.global.f32 	%f11, [%rd18+-4];
	ld.global.f32 	%f12, [%rd19+-4];
	mul.f32 	%f13, %f11, %f12;
	sub.f32 	%f14, %f10, %f13;
	st.global.f32 	[%rd17+-4], %f14;
	ld.global.f32 	%f15, [%rd17];
	ld.global.f32 	%f16, [%rd1];
	mul.f32 	%f17, %f15, %f16;
	ld.global.f32 	%f18, [%rd18];
	ld.global.f32 	%f19, [%rd19];
	mul.f32 	%f20, %f18, %f19;
	sub.f32 	%f21, %f17, %f20;
	st.global.f32 	[%rd17], %f21;
	ld.global.f32 	%f22, [%rd17+4];
	ld.global.f32 	%f23, [%rd1];
	mul.f32 	%f24, %f22, %f23;
	ld.global.f32 	%f25, [%rd18+4];
	ld.global.f32 	%f26, [%rd19+4];
	mul.f32 	%f27, %f25, %f26;
	sub.f32 	%f28, %f24, %f27;
	st.global.f32 	[%rd17+4], %f28;
	add.s32 	%r12, %r12, 4;
	add.s32 	%r11, %r11, 4;
	add.s64 	%rd19, %rd19, 16;
	setp.ne.s32 	%p2, %r12, 100;
	@%p2 bra 	$L__BB1_2;
$L__BB1_3:
	ret;

}
	// .globl	_Z15kernel_elementoPfS_S_S_
.visible .entry _Z15kernel_elementoPfS_S_S_(
	.param .u64 .ptr .align 1 _Z15kernel_elementoPfS_S_S__param_0,
	.param .u64 .ptr .align 1 _Z15kernel_elementoPfS_S_S__param_1,
	.param .u64 .ptr .align 1 _Z15kernel_elementoPfS_S_S__param_2,
	.param .u64 .ptr .align 1 _Z15kernel_elementoPfS_S_S__param_3
)
{
	.reg .pred 	%p<4>;
	.reg .b32 	%r<11>;
	.reg .b32 	%f<8>;
	.reg .b64 	%rd<16>;

	ld.param.u64 	%rd1, [_Z15kernel_elementoPfS_S_S__param_0];
	ld.param.u64 	%rd2, [_Z15kernel_elementoPfS_S_S__param_1];
	ld.param.u64 	%rd3, [_Z15kernel_elementoPfS_S_S__param_2];
	ld.param.u64 	%rd4, [_Z15kernel_elementoPfS_S_S__param_3];
	mov.u32 	%r3, %ctaid.x;
	mov.u32 	%r4, %ntid.x;
	mov.u32 	%r5, %tid.x;
	mad.lo.s32 	%r1, %r3, %r4, %r5;
	mov.u32 	%r6, %ctaid.y;
	mov.u32 	%r7, %ntid.y;
	mov.u32 	%r8, %tid.y;
	mad.lo.s32 	%r9, %r6, %r7, %r8;
	setp.gt.s32 	%p1, %r1, 99;
	setp.gt.u32 	%p2, %r9, 99;
	or.pred  	%p3, %p1, %p2;
	@%p3 bra 	$L__BB2_2;
	cvta.to.global.u64 	%rd5, %rd1;
	cvta.to.global.u64 	%rd6, %rd3;
	cvta.to.global.u64 	%rd7, %rd2;
	cvta.to.global.u64 	%rd8, %rd4;
	mad.lo.s32 	%r10, %r1, 100, %r9;
	mul.wide.s32 	%rd9, %r10, 4;
	add.s64 	%rd10, %rd5, %rd9;
	ld.global.f32 	%f1, [%rd10];
	mul.wide.s32 	%rd11, %r1, 4;
	add.s64 	%rd12, %rd6, %rd11;
	ld.global.f32 	%f2, [%rd12];
	mul.f32 	%f3, %f1, %f2;
	add.s64 	%rd13, %rd7, %rd9;
	ld.global.f32 	%f4, [%rd13];
	mul.wide.u32 	%rd14, %r9, 4;
	add.s64 	%rd15, %rd8, %rd14;
	ld.global.f32 	%f5, [%rd15];
	mul.f32 	%f6, %f4, %f5;
	sub.f32 	%f7, %f3, %f6;
	st.global.f32 	[%rd10], %f7;
$L__BB2_2:
	ret;

}


// ===== COMPILED SASS (sm_100) =====

	.target	sm_100

	.elftype	@"ET_EXEC"


//--------------------- .note.nv.tkinfo           --------------------------
	.section	.note.nv.tkinfo,"",@"SHT_NOTE"
	.sectionflags	@"SHF_NOTE_NV_TKINFO"
	.tkinfo
        /*0018*/ 	.word	0x00000002
        /*0030*/ 	.string	""
        /*0030*/ 	.string	"ptxas"
        /*0030*/ 	.string	"Cuda compilation tools, release 13.0, V13.0.88"
        /*0030*/ 	.string	"Build cuda_13.0.r13.0/compiler.36424714_0"
        /*0030*/ 	.string	"-arch sm_100 -m 64 "



//--------------------- .note.nv.cuinfo           --------------------------
	.section	.note.nv.cuinfo,"",@"SHT_NOTE"
	.sectionflags	@"SHF_NOTE_NV_CUINFO"
        /*0018*/ 	.short	0x0002
        /*001a*/ 	.short	0x0064
        /*001c*/ 	.short	0x0082
	.zero		2


//--------------------- .nv.info                  --------------------------
	.section	.nv.info,"",@"SHT_CUDA_INFO"
	.align	4


	//----- nvinfo : EIATTR_REGCOUNT
	.align		4
        /*0000*/ 	.byte	0x04, 0x2f
        /*0002*/ 	.short	(.L_1 - .L_0)
	.align		4
.L_0:
        /*0004*/ 	.word	index@(_Z11kernel_filaPfS_S_S_)
        /*0008*/ 	.word	0x0000001c


	//----- nvinfo : EIATTR_FRAME_SIZE
	.align		4
.L_1:
        /*000c*/ 	.byte	0x04, 0x11
        /*000e*/ 	.short	(.L_3 - .L_2)
	.align		4
.L_2:
        /*0010*/ 	.word	index@(_Z11kernel_filaPfS_S_S_)
        /*0014*/ 	.word	0x00000000


	//----- nvinfo : EIATTR_REGCOUNT
	.align		4
.L_3:
        /*0018*/ 	.byte	0x04, 0x2f
        /*001a*/ 	.short	(.L_5 - .L_4)
	.align		4
.L_4:
        /*001c*/ 	.word	index@(_Z14kernel_columnaPfS_S_S_)
        /*0020*/ 	.word	0x0000001c


	//----- nvinfo : EIATTR_FRAME_SIZE
	.align		4
.L_5:
        /*0024*/ 	.byte	0x04, 0x11
        /*0026*/ 	.short	(.L_7 - .L_6)
	.align		4
.L_6:
        /*0028*/ 	.word	index@(_Z14kernel_columnaPfS_S_S_)
        /*002c*/ 	.word	0x00000000


	//----- nvinfo : EIATTR_REGCOUNT
	.align		4
.L_7:
        /*0030*/ 	.byte	0x04, 0x2f
        /*0032*/ 	.short	(.L_9 - .L_8)
	.align		4
.L_8:
        /*0034*/ 	.word	index@(_Z15kernel_elementoPfS_S_S_)
        /*0038*/ 	.word	0x00000010


	//----- nvinfo : EIATTR_FRAME_SIZE
	.align		4
.L_9:
        /*003c*/ 	.byte	0x04, 0x11
        /*003e*/ 	.short	(.L_11 - .L_10)
	.align		4
.L_10:
        /*0040*/ 	.word	index@(_Z15kernel_elementoPfS_S_S_)
        /*0044*/ 	.word	0x00000000


	//----- nvinfo : EIATTR_MIN_STACK_SIZE
	.align		4
.L_11:
        /*0048*/ 	.byte	0x04, 0x12
        /*004a*/ 	.short	(.L_13 - .L_12)
	.align		4
.L_12:
        /*004c*/ 	.word	index@(_Z15kernel_elementoPfS_S_S_)
        /*0050*/ 	.word	0x00000000


	//----- nvinfo : EIATTR_MIN_STACK_SIZE
	.align		4
.L_13:
        /*0054*/ 	.byte	0x04, 0x12
        /*0056*/ 	.short	(.L_15 - .L_14)
	.align		4
.L_14:
        /*0058*/ 	.word	index@(_Z14kernel_columnaPfS_S_S_)
        /*005c*/ 	.word	0x00000000


	//----- nvinfo : EIATTR_MIN_STACK_SIZE
	.align		4
.L_15:
        /*0060*/ 	.byte	0x04, 0x12
        /*0062*/ 	.short	(.L_17 - .L_16)
	.align		4
.L_16:
        /*0064*/ 	.word	index@(_Z11kernel_filaPfS_S_S_)
        /*0068*/ 	.word	0x00000000
.L_17:


//--------------------- .nv.compat                --------------------------
	.section	.nv.compat,"",@"SHT_CUDA_COMPAT_INFO"
	.align	4
        /*0000*/ 	.byte	0x02, 0x09, 0x00, 0x00, 0x02, 0x02, 0x01, 0x00, 0x02, 0x05, 0x05, 0x00, 0x03, 0x07, 0x01, 0x01
        /*0010*/ 	.byte	0x02, 0x03, 0x00, 0x00, 0x02, 0x06, 0x01, 0x00, 0x04, 0x0b, 0x08, 0x00, 0x09, 0x00, 0x00, 0x00
        /*0020*/ 	.byte	0x00, 0x00, 0x00, 0x00


//--------------------- .nv.info._Z15kernel_elementoPfS_S_S_ --------------------------
	.section	.nv.info._Z15kernel_elementoPfS_S_S_,"",@"SHT_CUDA_INFO"
	.sectionflags	@""
	.align	4


	//----- nvinfo : EIATTR_CUDA_API_VERSION
	.align		4
        /*0000*/ 	.byte	0x04, 0x37
        /*0002*/ 	.short	(.L_19 - .L_18)
.L_18:
        /*0004*/ 	.word	0x00000082


	//----- nvinfo : EIATTR_KPARAM_INFO
	.align		4
.L_19:
        /*0008*/ 	.byte	0x04, 0x17
        /*000a*/ 	.short	(.L_21 - .L_20)
.L_20:
        /*000c*/ 	.word	0x00000000
        /*0010*/ 	.short	0x0003
        /*0012*/ 	.short	0x0018
        /*0014*/ 	.byte	0x00, 0xf5, 0x21, 0x00


	//----- nvinfo : EIATTR_KPARAM_INFO
	.align		4
.L_21:
        /*0018*/ 	.byte	0x04, 0x17
        /*001a*/ 	.short	(.L_23 - .L_22)
.L_22:
        /*001c*/ 	.word	0x00000000
        /*0020*/ 	.short	0x0002
        /*0022*/ 	.short	0x0010
        /*0024*/ 	.byte	0x00, 0xf5, 0x21, 0x00


	//----- nvinfo : EIATTR_KPARAM_INFO
	.align		4
.L_23:
        /*0028*/ 	.byte	0x04, 0x17
        /*002a*/ 	.short	(.L_25 - .L_24)
.L_24:
        /*002c*/ 	.word	0x00000000
        /*0030*/ 	.short	0x0001
        /*0032*/ 	.short	0x0008
        /*0034*/ 	.byte	0x00, 0xf5, 0x21, 0x00


	//----- nvinfo : EIATTR_KPARAM_INFO
	.align		4
.L_25:
        /*0038*/ 	.byte	0x04, 0x17
        /*003a*/ 	.short	(.L_27 - .L_26)
.L_26:
        /*003c*/ 	.word	0x00000000
        /*0040*/ 	.short	0x0000
        /*0042*/ 	.short	0x0000
        /*0044*/ 	.byte	0x00, 0xf5, 0x21, 0x00


	//----- nvinfo : EIATTR_SPARSE_MMA_MASK
	.align		4
.L_27:
        /*0048*/ 	.byte	0x03, 0x50
        /*004a*/ 	.short	0x0000


	//----- nvinfo : EIATTR_MAXREG_COUNT
	.align		4
        /*004c*/ 	.byte	0x03, 0x1b
        /*004e*/ 	.short	0x00ff


	//----- nvinfo : EIATTR_MERCURY_ISA_VERSION
	.align		4
        /*0050*/ 	.byte	0x03, 0x5f
        /*0052*/ 	.short	0x0101


	//----- nvinfo : EIATTR_VRC_CTA_INIT_COUNT
	.align		4
        /*0054*/ 	.byte	0x02, 0x4a
	.zero		1
	.zero		1


	//----- nvinfo : EIATTR_EXIT_INSTR_OFFSETS
	.align		4
        /*0058*/ 	.byte	0x04, 0x1c
        /*005a*/ 	.short	(.L_29 - .L_28)


	//   ....[0]....
.L_28:
        /*005c*/ 	.word	0x000000b0


	//   ....[1]....
        /*0060*/ 	.word	0x000001d0


	//----- nvinfo : EIATTR_CBANK_PARAM_SIZE
	.align		4
.L_29:
        /*0064*/ 	.byte	0x03, 0x19
        /*0066*/ 	.short	0x0020


	//----- nvinfo : EIATTR_PARAM_CBANK
	.align		4
        /*0068*/ 	.byte	0x04, 0x0a
        /*006a*/ 	.short	(.L_31 - .L_30)
	.align		4
.L_30:
        /*006c*/ 	.word	index@(.nv.constant0._Z15kernel_elementoPfS_S_S_)
        /*0070*/ 	.short	0x0380
        /*0072*/ 	.short	0x0020


	//----- nvinfo : EIATTR_SW_WAR
	.align		4
.L_31:
        /*0074*/ 	.byte	0x04, 0x36
        /*0076*/ 	.short	(.L_33 - .L_32)
.L_32:
        /*0078*/ 	.word	0x00000008
.L_33:


//--------------------- .nv.info._Z14kernel_columnaPfS_S_S_ --------------------------
	.section	.nv.info._Z14kernel_columnaPfS_S_S_,"",@"SHT_CUDA_INFO"
	.sectionflags	@""
	.align	4


	//----- nvinfo : EIATTR_CUDA_API_VERSION
	.align		4
        /*0000*/ 	.byte	0x04, 0x37
        /*0002*/ 	.short	(.L_35 - .L_34)
.L_34:
        /*0004*/ 	.word	0x00000082


	//----- nvinfo : EIATTR_KPARAM_INFO
	.align		4
.L_35:
        /*0008*/ 	.byte	0x04, 0x17
        /*000a*/ 	.short	(.L_37 - .L_36)
.L_36:
        /*000c*/ 	.word	0x00000000
        /*0010*/ 	.short	0x0003
        /*0012*/ 	.short	0x0018
        /*0014*/ 	.byte	0x00, 0xf5, 0x21, 0x00


	//----- nvinfo : EIATTR_KPARAM_INFO
	.align		4
.L_37:
        /*0018*/ 	.byte	0x04, 0x17
        /*001a*/ 	.short	(.L_39 - .L_38)
.L_38:
        /*001c*/ 	.word	0x00000000
        /*0020*/ 	.short	0x0002
        /*0022*/ 	.short	0x0010
        /*0024*/ 	.byte	0x00, 0xf5, 0x21, 0x00


	//----- nvinfo : EIATTR_KPARAM_INFO
	.align		4
.L_39:
        /*0028*/ 	.byte	0x04, 0x17
        /*002a*/ 	.short	(.L_41 - .L_40)
.L_40:
        /*002c*/ 	.word	0x00000000
        /*0030*/ 	.short	0x0001
        /*0032*/ 	.short	0x0008
        /*0034*/ 	.byte	0x00, 0xf5, 0x21, 0x00


	//----- nvinfo : EIATTR_KPARAM_INFO
	.align		4
.L_41:
        /*0038*/ 	.byte	0x04, 0x17
        /*003a*/ 	.short	(.L_43 - .L_42)
.L_42:
        /*003c*/ 	.word	0x00000000
        /*0040*/ 	.short	0x0000
        /*0042*/ 	.short	0x0000
        /*0044*/ 	.byte	0x00, 0xf5, 0x21, 0x00


	//----- nvinfo : EIATTR_SPARSE_MMA_MASK
	.align		4
.L_43:
        /*0048*/ 	.byte	0x03, 0x50
        /*004a*/ 	.short	0x0000


	//----- nvinfo : EIATTR_MAXREG_COUNT
	.align		4
        /*004c*/ 	.byte	0x03, 0x1b
        /*004e*/ 	.short	0x00ff


	//----- nvinfo : EIATTR_MERCURY_ISA_VERSION
	.align		4
        /*0050*/ 	.byte	0x03, 0x5f
        /*0052*/ 	.short	0x0101


	//----- nvinfo : EIATTR_VRC_CTA_INIT_COUNT
	.align		4
        /*0054*/ 	.byte	0x02, 0x4a
	.zero		1
	.zero		1


	//----- nvinfo : EIATTR_EXIT_INSTR_OFFSETS
	.align		4
        /*0058*/ 	.byte	0x04, 0x1c
        /*005a*/ 	.short	(.L_45 - .L_44)


	//   ....[0]....
.L_44:
        /*005c*/ 	.word	0x00000060


	//   ....[1]....
        /*0060*/ 	.word	0x00000fa0


	//----- nvinfo : EIATTR_CBANK_PARAM_SIZE
	.align		4
.L_45:
        /*0064*/ 	.byte	0x03, 0x19
        /*0066*/ 	.short	0x0020


	//----- nvinfo : EIATTR_PARAM_CBANK
	.align		4
        /*0068*/ 	.byte	0x04, 0x0a
        /*006a*/ 	.short	(.L_47 - .L_46)
	.align		4
.L_46:
        /*006c*/ 	.word	index@(.nv.constant0._Z14kernel_columnaPfS_S_S_)
        /*0070*/ 	.short	0x0380
        /*0072*/ 	.short	0x0020


	//----- nvinfo : EIATTR_SW_WAR
	.align		4
.L_47:
        /*0074*/ 	.byte	0x04, 0x36
        /*0076*/ 	.short	(.L_49 - .L_48)
.L_48:
        /*0078*/ 	.word	0x00000008
.L_49:


//--------------------- .nv.info._Z11kernel_filaPfS_S_S_ --------------------------
	.section	.nv.info._Z11kernel_filaPfS_S_S_,"",@"SHT_CUDA_INFO"
	.sectionflags	@""
	.align	4


	//----- nvinfo : EIATTR_CUDA_API_VERSION
	.align		4
        /*0000*/ 	.byte	0x04, 0x37
        /*0002*/ 	.short	(.L_51 - .L_50)
.L_50:
        /*0004*/ 	.word	0x00000082


	//----- nvinfo : EIATTR_KPARAM_INFO
	.align		4
.L_51:
        /*0008*/ 	.byte	0x04, 0x17
        /*000a*/ 	.short	(.L_53 - .L_52)
.L_52:
        /*000c*/ 	.word	0x00000000
        /*0010*/ 	.short	0x0003
        /*0012*/ 	.short	0x0018
        /*0014*/ 	.byte	0x00, 0xf5, 0x21, 0x00


	//----- nvinfo : EIATTR_KPARAM_INFO
	.align		4
.L_53:
        /*0018*/ 	.byte	0x04, 0x17
        /*001a*/ 	.short	(.L_55 - .L_54)
.L_54:
        /*001c*/ 	.word	0x00000000
        /*0020*/ 	.short	0x0002
        /*0022*/ 	.short	0x0010
        /*0024*/ 	.byte	0x00, 0xf5, 0x21, 0x00


	//----- nvinfo : EIATTR_KPARAM_INFO
	.align		4
.L_55:
        /*0028*/ 	.byte	0x04, 0x17
        /*002a*/ 	.short	(.L_57 - .L_56)
.L_56:
        /*002c*/ 	.word	0x00000000
        /*0030*/ 	.short	0x0001
        /*0032*/ 	.short	0x0008
        /*0034*/ 	.byte	0x00, 0xf5, 0x21, 0x00


	//----- nvinfo : EIATTR_KPARAM_INFO
	.align		4
.L_57:
        /*0038*/ 	.byte	0x04, 0x17
        /*003a*/ 	.short	(.L_59 - .L_58)
.L_58:
        /*003c*/ 	.word	0x00000000
        /*0040*/ 	.short	0x0000
        /*0042*/ 	.short	0x0000
        /*0044*/ 	.byte	0x00, 0xf5, 0x21, 0x00


	//----- nvinfo : EIATTR_SPARSE_MMA_MASK
	.align		4
.L_59:
        /*0048*/ 	.byte	0x03, 0x50
        /*004a*/ 	.short	0x0000


	//----- nvinfo : EIATTR_MAXREG_COUNT
	.align		4
        /*004c*/ 	.byte	0x03, 0x1b
        /*004e*/ 	.short	0x00ff


	//----- nvinfo : EIATTR_MERCURY_ISA_VERSION
	.align		4
        /*0050*/ 	.byte	0x03, 0x5f
        /*0052*/ 	.short	0x0101


	//----- nvinfo : EIATTR_VRC_CTA_INIT_COUNT
	.align		4
        /*0054*/ 	.byte	0x02, 0x4a
	.zero		1
	.zero		1


	//----- nvinfo : EIATTR_EXIT_INSTR_OFFSETS
	.align		4
        /*0058*/ 	.byte	0x04, 0x1c
        /*005a*/ 	.short	(.L_61 - .L_60)


	//   ....[0]....
.L_60:
        /*005c*/ 	.word	0x00000060


	//   ....[1]....
        /*0060*/ 	.word	0x00000fa0


	//----- nvinfo : EIATTR_CBANK_PARAM_SIZE
	.align		4
.L_61:
        /*0064*/ 	.byte	0x03, 0x19
        /*0066*/ 	.short	0x0020


	//----- nvinfo : EIATTR_PARAM_CBANK
	.align		4
        /*0068*/ 	.byte	0x04, 0x0a
        /*006a*/ 	.short	(.L_63 - .L_62)
	.align		4
.L_62:
        /*006c*/ 	.word	index@(.nv.constant0._Z11kernel_filaPfS_S_S_)
        /*0070*/ 	.short	0x0380
        /*0072*/ 	.short	0x0020


	//----- nvinfo : EIATTR_SW_WAR
	.align		4
.L_63:
        /*0074*/ 	.byte	0x04, 0x36
        /*0076*/ 	.short	(.L_65 - .L_64)
.L_64:
        /*0078*/ 	.word	0x00000008
.L_65:


//--------------------- .nv.callgraph             --------------------------
	.section	.nv.callgraph,"",@"SHT_CUDA_CALLGRAPH"
	.align	4
	.sectionentsize	8
	.align		4
        /*0000*/ 	.word	0x00000000
	.align		4
        /*0004*/ 	.word	0xffffffff
	.align		4
        /*0008*/ 	.word	0x00000000
	.align		4
        /*000c*/ 	.word	0xfffffffe
	.align		4
        /*0010*/ 	.word	0x00000000
	.align		4
        /*0014*/ 	.word	0xfffffffd
	.align		4
        /*0018*/ 	.word	0x00000000
	.align		4
        /*001c*/ 	.word	0xfffffffc


//--------------------- .text._Z15kernel_elementoPfS_S_S_ --------------------------
	.section	.text._Z15kernel_elementoPfS_S_S_,"ax",@progbits
	.align	128
        .global         _Z15kernel_elementoPfS_S_S_
        .type           _Z15kernel_elementoPfS_S_S_,@function
        .size           _Z15kernel_elementoPfS_S_S_,(.L_x_5 - _Z15kernel_elementoPfS_S_S_)
        .other          _Z15kernel_elementoPfS_S_S_,@"STO_CUDA_ENTRY STV_DEFAULT"
_Z15kernel_elementoPfS_S_S_:
.text._Z15kernel_elementoPfS_S_S_:
[----:B------:R-:W-:Y:S01]  /*0000*/  LDC R1, c[0x0][0x37c] ;  /* 0x0000df00ff017b82 */ /* 0x000fe20000000800 */
[----:B------:R-:W0:Y:S07]  /*0010*/  S2R R3, SR_TID.Y ;  /* 0x0000000000037919 */ /* 0x000e2e0000002200 */
[----:B------:R-:W1:Y:S01]  /*0020*/  LDC R11, c[0x0][0x360] ;  /* 0x0000d800ff0b7b82 */ /* 0x000e620000000800 */
[----:B------:R-:W1:Y:S07]  /*0030*/  S2R R2, SR_TID.X ;  /* 0x0000000000027919 */ /* 0x000e6e0000002100 */
[----:B------:R-:W0:Y:S08]  /*0040*/  S2UR UR5, SR_CTAID.Y ;  /* 0x00000000000579c3 */ /* 0x000e300000002600 */
[----:B------:R-:W0:Y:S08]  /*0050*/  LDC R0, c[0x0][0x364] ;  /* 0x0000d900ff007b82 */ /* 0x000e300000000800 */
[----:B------:R-:W1:Y:S01]  /*0060*/  S2UR UR4, SR_CTAID.X ;  /* 0x00000000000479c3 */ /* 0x000e620000002500 */
[----:B0-----:R-:W-:-:S05]  /*0070*/  IMAD R0, R0, UR5, R3 ;  /* 0x0000000500007c24 */ /* 0x001fca000f8e0203 */
[----:B------:R-:W-:Y:S01]  /*0080*/  ISETP.GT.U32.AND P0, PT, R0, 0x63, PT ;  /* 0x000000630000780c */ /* 0x000fe20003f04070 */
[----:B-1----:R-:W-:-:S05]  /*0090*/  IMAD R11, R11, UR4, R2 ;  /* 0x000000040b0b7c24 */ /* 0x002fca000f8e0202 */
[----:B------:R-:W-:-:S13]  /*00a0*/  ISETP.GT.OR P0, PT, R11, 0x63, P0 ;  /* 0x000000630b00780c */ /* 0x000fda0000704670 */
[----:B------:R-:W-:Y:S05]  /*00b0*/  @P0 EXIT ;  /* 0x000000000000094d */ /* 0x000fea0003800000 */
[----:B------:R-:W0:Y:S01]  /*00c0*/  LDC.64 R8, c[0x0][0x398] ;  /* 0x0000e600ff087b82 */ /* 0x000e220000000a00 */
[----:B------:R-:W1:Y:S01]  /*00d0*/  LDCU.64 UR4, c[0x0][0x358] ;  /* 0x00006b00ff0477ac */ /* 0x000e620008000a00 */
[----:B------:R-:W-:-:S06]  /*00e0*/  IMAD R13, R11, 0x64, R0 ;  /* 0x000000640b0d7824 */ /* 0x000fcc00078e0200 */
[----:B------:R-:W2:Y:S08]  /*00f0*/  LDC.64 R6, c[0x0][0x388] ;  /* 0x0000e200ff067b82 */ /* 0x000eb00000000a00 */
[----:B------:R-:W3:Y:S08]  /*0100*/  LDC.64 R4, c[0x0][0x390] ;  /* 0x0000e400ff047b82 */ /* 0x000ef00000000a00 */
[----:B------:R-:W4:Y:S01]  /*0110*/  LDC.64 R2, c[0x0][0x380] ;  /* 0x0000e000ff027b82 */ /* 0x000f220000000a00 */
[----:B0-----:R-:W-:-:S06]  /*0120*/  IMAD.WIDE.U32 R8, R0, 0x4, R8 ;  /* 0x0000000400087825 */ /* 0x001fcc00078e0008 */
[----:B-1----:R-:W5:Y:S01]  /*0130*/  LDG.E R9, desc[UR4][R8.64] ;  /* 0x0000000408097981 */ /* 0x002f62000c1e1900 */
[----:B--2---:R-:W-:-:S06]  /*0140*/  IMAD.WIDE R6, R13, 0x4, R6 ;  /* 0x000000040d067825 */ /* 0x004fcc00078e0206 */
[----:B------:R-:W5:Y:S01]  /*0150*/  LDG.E R6, desc[UR4][R6.64] ;  /* 0x0000000406067981 */ /* 0x000f62000c1e1900 */
[----:B---3--:R-:W-:-:S06]  /*0160*/  IMAD.WIDE R4, R11, 0x4, R4 ;  /* 0x000000040b047825 */ /* 0x008fcc00078e0204 */
[----:B------:R-:W2:Y:S01]  /*0170*/  LDG.E R5, desc[UR4][R4.64] ;  /* 0x0000000404057981 */ /* 0x000ea2000c1e1900 */
[----:B----4-:R-:W-:-:S05]  /*0180*/  IMAD.WIDE R2, R13, 0x4, R2 ;  /* 0x000000040d027825 */ /* 0x010fca00078e0202 */
[----:B------:R-:W2:Y:S01]  /*0190*/  LDG.E R0, desc[UR4][R2.64] ;  /* 0x0000000402007981 */ /* 0x000ea2000c1e1900 */
[----:B-----5:R-:W-:-:S04]  /*01a0*/  FMUL R11, R6, R9 ;  /* 0x00000009060b7220 */ /* 0x020fc80000400000 */
[----:B--2---:R-:W-:-:S05]  /*01b0*/  FFMA R11, R0, R5, -R11 ;  /* 0x00000005000b7223 */ /* 0x004fca000000080b */
[----:B------:R-:W-:Y:S01]  /*01c0*/  STG.E desc[UR4][R2.64], R11 ;  /* 0x0000000b02007986 */ /* 0x000fe2000c101904 */
[----:B------:R-:W-:Y:S05]  /*01d0*/  EXIT ;  /* 0x000000000000794d */ /* 0x000fea0003800000 */
.L_x_0:
[----:B------:R-:W-:-:S00]  /*01e0*/  BRA `(.L_x_0) ;  /* 0xfffffffc00fc7947 */ /* 0x000fc0000383ffff */
[----:B------:R-:W-:-:S00]  /*01f0*/  NOP ;  /* 0x0000000000007918 */ /* 0x000fc00000000000 */
        /* <DEDUP_REMOVED lines=8> */
.L_x_5:


//--------------------- .text._Z14kernel_columnaPfS_S_S_ --------------------------
	.section	.text._Z14kernel_columnaPfS_S_S_,"ax",@progbits
	.align	128
        .global         _Z14kernel_columnaPfS_S_S_
        .type           _Z14kernel_columnaPfS_S_S_,@function
        .size           _Z14kernel_columnaPfS_S_S_,(.L_x_6 - _Z14kernel_columnaPfS_S_S_)
        .other          _Z14kernel_columnaPfS_S_S_,@"STO_CUDA_ENTRY STV_DEFAULT"
_Z14kernel_columnaPfS_S_S_:
.text._Z14kernel_columnaPfS_S_S_:
[----:B------:R-:W-:Y:S01]  /*0000*/  LDC R1, c[0x0][0x37c] ;  /* 0x0000df00ff017b82 */ /* 0x000fe20000000800 */
[----:B------:R-:W0:Y:S07]  /*0010*/  S2R R0, SR_TID.X ;  /* 0x0000000000007919 */ /* 0x000e2e0000002100 */
[----:B------:R-:W0:Y:S08]  /*0020*/  S2UR UR4, SR_CTAID.X ;  /* 0x00000000000479c3 */ /* 0x000e300000002500 */
[----:B------:R-:W0:Y:S02]  /*0030*/  LDC R13, c[0x0][0x360] ;  /* 0x0000d800ff0d7b82 */ /* 0x000e240000000800 */
[----:B0-----:R-:W-:-:S05]  /*0040*/  IMAD R13, R13, UR4, R0 ;  /* 0x000000040d0d7c24 */ /* 0x001fca000f8e0200 */
[----:B------:R-:W-:-:S13]  /*0050*/  ISETP.GT.AND P0, PT, R13, 0x63, PT ;  /* 0x000000630d00780c */ /* 0x000fda0003f04270 */
[----:B------:R-:W-:Y:S05]  /*0060*/  @P0 EXIT ;  /* 0x000000000000094d */ /* 0x000fea0003800000 */
[----:B------:R-:W0:Y:S01]  /*0070*/  LDCU.128 UR4, c[0x0][0x380] ;  /* 0x00007000ff0477ac */ /* 0x000e220008000c00 */
[----:B------:R-:W1:Y:S01]  /*0080*/  LDC.64 R6, c[0x0][0x390] ;  /* 0x0000e400ff067b82 */ /* 0x000e620000000a00 */
[----:B------:R-:W-:Y:S01]  /*0090*/  IMAD R15, R13, 0x64, RZ ;  /* 0x000000640d0f7824 */ /* 0x000fe200078e02ff */
[----:B------:R-:W2:Y:S06]  /*00a0*/  LDCU.64 UR8, c[0x0][0x358] ;  /* 0x00006b00ff0877ac */ /* 0x000eac0008000a00 */
[----:B------:R-:W3:Y:S01]  /*00b0*/  LDC.64 R8, c[0x0][0x398] ;  /* 0x0000e600ff087b82 */ /* 0x000ee20000000a00 */
[----:B0-----:R-:W-:-:S02]  /*00c0*/  UIADD3 UR6, UP1, UPT, UR6, 0x8, URZ ;  /* 0x0000000806067890 */ /* 0x001fc4000ff3e0ff */
[----:B------:R-:W-:Y:S02]  /*00d0*/  UIADD3 UR4, UP0, UPT, UR4, 0x8, URZ ;  /* 0x0000000804047890 */ /* 0x000fe4000ff1e0ff */
[----:B------:R-:W-:Y:S02]  /*00e0*/  UIADD3.X UR7, UPT, UPT, URZ, UR7, URZ, UP1, !UPT ;  /* 0x00000007ff077290 */ /* 0x000fe40008ffe4ff */
[----:B------:R-:W-:Y:S01]  /*00f0*/  UIADD3.X UR5, UPT, UPT, URZ, UR5, URZ, UP0, !UPT ;  /* 0x00000005ff057290 */ /* 0x000fe200087fe4ff */
[----:B------:R-:W-:Y:S01]  /*0100*/  MOV R2, UR6 ;  /* 0x0000000600027c02 */ /* 0x000fe20008000f00 */
[----:B-1----:R-:W-:Y:S01]  /*0110*/  IMAD.WIDE R6, R13, 0x4, R6 ;  /* 0x000000040d067825 */ /* 0x002fe200078e0206 */
[----:B------:R-:W-:Y:S02]  /*0120*/  MOV R4, UR4 ;  /* 0x0000000400047c02 */ /* 0x000fe40008000f00 */
[----:B------:R-:W-:Y:S02]  /*0130*/  MOV R3, UR7 ;  /* 0x0000000700037c02 */ /* 0x000fe40008000f00 */
[----:B------:R-:W-:Y:S01]  /*0140*/  MOV R5, UR5 ;  /* 0x0000000500057c02 */ /* 0x000fe20008000f00 */
[----:B--2---:R-:W2:Y:S01]  /*0150*/  LDG.E R17, desc[UR8][R6.64] ;  /* 0x0000000806117981 */ /* 0x004ea2000c1e1900 */
[----:B------:R-:W-:-:S02]  /*0160*/  IMAD.WIDE R10, R15, 0x4, R2 ;  /* 0x000000040f0a7825 */ /* 0x000fc400078e0202 */
[----:B------:R-:W0:Y:S01]  /*0170*/  LDCU.64 UR4, c[0x0][0x398] ;  /* 0x00007300ff0477ac */ /* 0x000e220008000a00 */
[----:B---3--:R-:W3:Y:S01]  /*0180*/  LDG.E R19, desc[UR8][R8.64] ;  /* 0x0000000808137981 */ /* 0x008ee2000c1e1900 */
[----:B------:R-:W-:-:S03]  /*0190*/  IMAD.WIDE R12, R15, 0x4, R4 ;  /* 0x000000040f0c7825 */ /* 0x000fc600078e0204 */
[----:B------:R-:W3:Y:S04]  /*01a0*/  LDG.E R14, desc[UR8][R10.64+-0x8] ;  /* 0xfffff8080a0e7981 */ /* 0x000ee8000c1e1900 */
[----:B------:R-:W2:Y:S01]  /*01b0*/  LDG.E R0, desc[UR8][R12.64+-0x8] ;  /* 0xfffff8080c007981 */ /* 0x000ea2000c1e1900 */
[----:B---3--:R-:W-:-:S04]  /*01c0*/  FMUL R19, R14, R19 ;  /* 0x000000130e137220 */ /* 0x008fc80000400000 */
[----:B--2---:R-:W-:Y:S02]  /*01d0*/  FFMA R17, R0, R17, -R19 ;  /* 0x0000001100117223 */ /* 0x004fe40000000813 */
[----:B------:R-:W2:Y:S04]  /*01e0*/  LDG.E R0, desc[UR8][R12.64+-0x4] ;  /* 0xfffffc080c007981 */ /* 0x000ea8000c1e1900 */
[----:B------:R1:W-:Y:S04]  /*01f0*/  STG.E desc[UR8][R12.64+-0x8], R17 ;  /* 0xfffff8110c007986 */ /* 0x0003e8000c101908 */
[----:B------:R-:W3:Y:S04]  /*0200*/  LDG.E R14, desc[UR8][R10.64+-0x4] ;  /* 0xfffffc080a0e7981 */ /* 0x000ee8000c1e1900 */
[----:B------:R-:W3:Y:S04]  /*0210*/  LDG.E R21, desc[UR8][R8.64+0x4] ;  /* 0x0000040808157981 */ /* 0x000ee8000c1e1900 */
[----:B------:R-:W2:Y:S01]  /*0220*/  LDG.E R19, desc[UR8][R6.64] ;  /* 0x0000000806137981 */ /* 0x000ea2000c1e1900 */
[----:B---3--:R-:W-:-:S04]  /*0230*/  FMUL R21, R14, R21 ;  /* 0x000000150e157220 */ /* 0x008fc80000400000 */
[----:B--2---:R-:W-:Y:S02]  /*0240*/  FFMA R19, R0, R19, -R21 ;  /* 0x0000001300137223 */ /* 0x004fe40000000815 */
[----:B------:R-:W2:Y:S04]  /*0250*/  LDG.E R0, desc[UR8][R12.64] ;  /* 0x000000080c007981 */ /* 0x000ea8000c1e1900 */
[----:B------:R3:W-:Y:S04]  /*0260*/  STG.E desc[UR8][R12.64+-0x4], R19 ;  /* 0xfffffc130c007986 */ /* 0x0007e8000c101908 */
[----:B------:R-:W4:Y:S04]  /*0270*/  LDG.E R14, desc[UR8][R10.64] ;  /* 0x000000080a0e7981 */ /* 0x000f28000c1e1900 */
[----:B------:R-:W4:Y:S04]  /*0280*/  LDG.E R21, desc[UR8][R8.64+0x8] ;  /* 0x0000080808157981 */ /* 0x000f28000c1e1900 */
[----:B-1----:R-:W2:Y:S01]  /*0290*/  LDG.E R17, desc[UR8][R6.64] ;  /* 0x0000000806117981 */ /* 0x002ea2000c1e1900 */
[----:B----4-:R-:W-:-:S04]  /*02a0*/  FMUL R21, R14, R21 ;  /* 0x000000150e157220 */ /* 0x010fc80000400000 */
[----:B--2---:R-:W-:Y:S02]  /*02b0*/  FFMA R17, R0, R17, -R21 ;  /* 0x0000001100117223 */ /* 0x004fe40000000815 */
[----:B------:R-:W2:Y:S04]  /*02c0*/  LDG.E R0, desc[UR8][R12.64+0x4] ;  /* 0x000004080c007981 */ /* 0x000ea8000c1e1900 */
[----:B------:R1:W-:Y:S04]  /*02d0*/  STG.E desc[UR8][R12.64], R17 ;  /* 0x000000110c007986 */ /* 0x0003e8000c101908 */
[----:B------:R4:W5:Y:S04]  /*02e0*/  LDG.E R14, desc[UR8][R10.64+0x4] ;  /* 0x000004080a0e7981 */ /* 0x000968000c1e1900 */
[----:B------:R1:W5:Y:S04]  /*02f0*/  LDG.E R21, desc[UR8][R8.64+0xc] ;  /* 0x00000c0808157981 */ /* 0x000368000c1e1900 */
[----:B---3--:R-:W2:Y:S01]  /*0300*/  LDG.E R19, desc[UR8][R6.64] ;  /* 0x0000000806137981 */ /* 0x008ea2000c1e1900 */
[----:B0-----:R-:W-:-:S04]  /*0310*/  UIADD3 UR4, UP0, UPT, UR4, 0x8, URZ ;  /* 0x0000000804047890 */ /* 0x001fc8000ff1e0ff */
[----:B------:R-:W-:-:S04]  /*0320*/  UIADD3 UR4, UP1, UPT, UR4, 0x10, URZ ;  /* 0x0000001004047890 */ /* 0x000fc8000ff3e0ff */
[----:B------:R-:W-:Y:S01]  /*0330*/  UIADD3.X UR5, UPT, UPT, URZ, URZ, UR5, UP1, UP0 ;  /* 0x000000ffff057290 */ /* 0x000fe20008fe0405 */
[----:B----4-:R-:W-:Y:S02]  /*0340*/  IADD3 R11, PT, PT, R15, 0x4, RZ ;  /* 0x000000040f0b7810 */ /* 0x010fe40007ffe0ff */
[----:B-1----:R-:W-:-:S03]  /*0350*/  MOV R8, UR4 ;  /* 0x0000000400087c02 */ /* 0x002fc60008000f00 */
[----:B------:R-:W-:Y:S01]  /*0360*/  MOV R9, UR5 ;  /* 0x0000000500097c02 */ /* 0x000fe20008000f00 */
[----:B------:R-:W-:Y:S01]  /*0370*/  UMOV UR4, 0x4 ;  /* 0x0000000400047882 */ /* 0x000fe20000000000 */
[----:B-----5:R-:W-:-:S04]  /*0380*/  FMUL R21, R14, R21 ;  /* 0x000000150e157220 */ /* 0x020fc80000400000 */
[----:B--2---:R-:W-:-:S05]  /*0390*/  FFMA R19, R0, R19, -R21 ;  /* 0x0000001300137223 */ /* 0x004fca0000000815 */
[----:B------:R0:W-:Y:S02]  /*03a0*/  STG.E desc[UR8][R12.64+0x4], R19 ;  /* 0x000004130c007986 */ /* 0x0001e4000c101908 */
.L_x_1:
[C---:B------:R-:W-:Y:S01]  /*03b0*/  IMAD.WIDE R14, R11.reuse, 0x4, R2 ;  /* 0x000000040b0e7825 */ /* 0x040fe200078e0202 */
[----:B01----:R-:W2:Y:S03]  /*03c0*/  LDG.E R19, desc[UR8][R8.64+-0x8] ;  /* 0xfffff80808137981 */ /* 0x003ea6000c1e1900 */
[----:B------:R-:W-:Y:S01]  /*03d0*/  IMAD.WIDE R12, R11, 0x4, R4 ;  /* 0x000000040b0c7825 */ /* 0x000fe200078e0204 */
[----:B------:R-:W2:Y:S04]  /*03e0*/  LDG.E R10, desc[UR8][R14.64+-0x8] ;  /* 0xfffff8080e0a7981 */ /* 0x000ea8000c1e1900 */
[----:B------:R-:W3:Y:S04]  /*03f0*/  LDG.E R17, desc[UR8][R6.64] ;  /* 0x0000000806117981 */ /* 0x000ee8000c1e1900 */
[----:B------:R-:W3:Y:S01]  /*0400*/  LDG.E R0, desc[UR8][R12.64+-0x8] ;  /* 0xfffff8080c007981 */ /* 0x000ee2000c1e1900 */
[----:B--2---:R-:W-:-:S04]  /*0410*/  FMUL R19, R10, R19 ;  /* 0x000000130a137220 */ /* 0x004fc80000400000 */
[----:B---3--:R-:W-:Y:S02]  /*0420*/  FFMA R17, R0, R17, -R19 ;  /* 0x0000001100117223 */ /* 0x008fe40000000813 */
        /* <DEDUP_REMOVED lines=11> */
[----:B0-----:R-:W2:Y:S01]  /*04e0*/  LDG.E R17, desc[UR8][R6.64] ;  /* 0x0000000806117981 */ /* 0x001ea2000c1e1900 */
[----:B---3--:R-:W-:-:S04]  /*04f0*/  FMUL R21, R10, R21 ;  /* 0x000000150a157220 */ /* 0x008fc80000400000 */
[----:B--2---:R-:W-:Y:S02]  /*0500*/  FFMA R21, R0, R17, -R21 ;  /* 0x0000001100157223 */ /* 0x004fe40000000815 */
[----:B------:R-:W2:Y:S04]  /*0510*/  LDG.E R0, desc[UR8][R12.64+0x4] ;  /* 0x000004080c007981 */ /* 0x000ea8000c1e1900 */
[----:B------:R0:W-:Y:S04]  /*0520*/  STG.E desc[UR8][R12.64], R21 ;  /* 0x000000150c007986 */ /* 0x0001e8000c101908 */
[----:B------:R-:W3:Y:S04]  /*0530*/  LDG.E R10, desc[UR8][R14.64+0x4] ;  /* 0x000004080e0a7981 */ /* 0x000ee8000c1e1900 */
[----:B------:R-:W3:Y:S04]  /*0540*/  LDG.E R23, desc[UR8][R8.64+0x4] ;  /* 0x0000040808177981 */ /* 0x000ee8000c1e1900 */
[----:B------:R-:W2:Y:S01]  /*0550*/  LDG.E R17, desc[UR8][R6.64] ;  /* 0x0000000806117981 */ /* 0x000ea2000c1e1900 */
[----:B------:R-:W-:-:S05]  /*0560*/  IADD3 R25, PT, PT, R11, 0x4, RZ ;  /* 0x000000040b197810 */ /* 0x000fca0007ffe0ff */
[----:B-1----:R-:W-:-:S04]  /*0570*/  IMAD.WIDE R18, R25, 0x4, R2 ;  /* 0x0000000419127825 */ /* 0x002fc800078e0202 */
[----:B---3--:R-:W-:-:S04]  /*0580*/  FMUL R23, R10, R23 ;  /* 0x000000170a177220 */ /* 0x008fc80000400000 */
[----:B--2---:R-:W-:Y:S01]  /*0590*/  FFMA R23, R0, R17, -R23 ;  /* 0x0000001100177223 */ /* 0x004fe20000000817 */
[----:B------:R-:W-:-:S04]  /*05a0*/  IMAD.WIDE R16, R25, 0x4, R4 ;  /* 0x0000000419107825 */ /* 0x000fc800078e0204 */
[----:B------:R1:W-:Y:S04]  /*05b0*/  STG.E desc[UR8][R12.64+0x4], R23 ;  /* 0x000004170c007986 */ /* 0x0003e8000c101908 */
[----:B------:R-:W2:Y:S04]  /*05c0*/  LDG.E R10, desc[UR8][R18.64+-0x8] ;  /* 0xfffff808120a7981 */ /* 0x000ea8000c1e1900 */
[----:B0-----:R-:W2:Y:S04]  /*05d0*/  LDG.E R21, desc[UR8][R8.64+0x8] ;  /* 0x0000080808157981 */ /* 0x001ea8000c1e1900 */
        /* <DEDUP_REMOVED lines=8> */
[----:B-1----:R-:W2:Y:S01]  /*0660*/  LDG.E R13, desc[UR8][R6.64] ;  /* 0x00000008060d7981 */ /* 0x002ea2000c1e1900 */
        /* <DEDUP_REMOVED lines=13> */
[----:B-1----:R-:W2:Y:S01]  /*0740*/  LDG.E R13, desc[UR8][R6.64] ;  /* 0x00000008060d7981 */ /* 0x002ea2000c1e1900 */
[----:B------:R-:W-:Y:S01]  /*0750*/  IADD3 R25, PT, PT, R11, 0x8, RZ ;  /* 0x000000080b197810 */ /* 0x000fe20007ffe0ff */
[----:B---3--:R-:W-:-:S04]  /*0760*/  FMUL R15, R10, R15 ;  /* 0x0000000f0a0f7220 */ /* 0x008fc80000400000 */
[----:B--2---:R-:W-:Y:S01]  /*0770*/  FFMA R23, R0, R13, -R15 ;  /* 0x0000000d00177223 */ /* 0x004fe2000000080f */
[----:B------:R-:W-:-:S04]  /*0780*/  IMAD.WIDE R14, R25, 0x4, R2 ;  /* 0x00000004190e7825 */ /* 0x000fc800078e0202 */
[----:B------:R-:W-:Y:S01]  /*0790*/  IMAD.WIDE R12, R25, 0x4, R4 ;  /* 0x00000004190c7825 */ /* 0x000fe200078e0204 */
        /* <DEDUP_REMOVED lines=57> */
[----:B------:R-:W-:-:S05]  /*0b30*/  IADD3 R25, PT, PT, R11, 0x10, RZ ;  /* 0x000000100b197810 */ /* 0x000fca0007ffe0ff */
[----:B------:R-:W-:-:S04]  /*0b40*/  IMAD.WIDE R22, R25, 0x4, R2 ;  /* 0x0000000419167825 */ /* 0x000fc800078e0202 */
[----:B---3--:R-:W-:-:S04]  /*0b50*/  FMUL R21, R10, R21 ;  /* 0x000000150a157220 */ /* 0x008fc80000400000 */
[----:B--2---:R-:W-:Y:S01]  /*0b60*/  FFMA R13, R0, R13, -R21 ;  /* 0x0000000d000d7223 */ /* 0x004fe20000000815 */
[----:B------:R-:W-:-:S04]  /*0b70*/  IMAD.WIDE R20, R25, 0x4, R4 ;  /* 0x0000000419147825 */ /* 0x000fc800078e0204 */
[----:B------:R1:W-:Y:S04]  /*0b80*/  STG.E desc[UR8][R16.64+0x4], R13 ;  /* 0x0000040d10007986 */ /* 0x0003e8000c101908 */
[----:B------:R-:W2:Y:S04]  /*0b90*/  LDG.E R10, desc[UR8][R22.64+-0x8] ;  /* 0xfffff808160a7981 */ /* 0x000ea8000c1e1900 */
[----:B------:R-:W2:Y:S04]  /*0ba0*/  LDG.E R19, desc[UR8][R8.64+0x38] ;  /* 0x0000380808137981 */ /* 0x000ea8000c1e1900 */
[----:B------:R-:W3:Y:S04]  /*0bb0*/  LDG.E R0, desc[UR8][R20.64+-0x8] ;  /* 0xfffff80814007981 */ /* 0x000ee8000c1e1900 */
[----:B0-----:R-:W3:Y:S01]  /*0bc0*/  LDG.E R15, desc[UR8][R6.64] ;  /* 0x00000008060f7981 */ /* 0x001ee2000c1e1900 */
        /* <DEDUP_REMOVED lines=43> */
[----:B-1----:R-:W4:Y:S04]  /*0e80*/  LDG.E R21, desc[UR8][R8.64+0x50] ;  /* 0x0000500808157981 */ /* 0x002f28000c1e1900 */
[----:B0-----:R-:W2:Y:S01]  /*0e90*/  LDG.E R17, desc[UR8][R6.64] ;  /* 0x0000000806117981 */ /* 0x001ea2000c1e1900 */
[----:B----4-:R-:W-:-:S04]  /*0ea0*/  FMUL R21, R10, R21 ;  /* 0x000000150a157220 */ /* 0x010fc80000400000 */
[----:B--2---:R-:W-:Y:S02]  /*0eb0*/  FFMA R17, R0, R17, -R21 ;  /* 0x0000001100117223 */ /* 0x004fe40000000815 */
[----:B------:R-:W2:Y:S04]  /*0ec0*/  LDG.E R0, desc[UR8][R12.64+0x4] ;  /* 0x000004080c007981 */ /* 0x000ea8000c1e1900 */
[----:B------:R1:W-:Y:S04]  /*0ed0*/  STG.E desc[UR8][R12.64], R17 ;  /* 0x000000110c007986 */ /* 0x0003e8000c101908 */
[----:B------:R-:W4:Y:S04]  /*0ee0*/  LDG.E R10, desc[UR8][R14.64+0x4] ;  /* 0x000004080e0a7981 */ /* 0x000f28000c1e1900 */
[----:B------:R0:W4:Y:S04]  /*0ef0*/  LDG.E R21, desc[UR8][R8.64+0x54] ;  /* 0x0000540808157981 */ /* 0x000128000c1e1900 */
[----:B---3--:R-:W2:Y:S01]  /*0f00*/  LDG.E R19, desc[UR8][R6.64] ;  /* 0x0000000806137981 */ /* 0x008ea2000c1e1900 */
[----:B------:R-:W-:-:S04]  /*0f10*/  UIADD3 UR4, UPT, UPT, UR4, 0x18, URZ ;  /* 0x0000001804047890 */ /* 0x000fc8000fffe0ff */
[----:B------:R-:W-:Y:S01]  /*0f20*/  UISETP.NE.AND UP0, UPT, UR4, 0x64, UPT ;  /* 0x000000640400788c */ /* 0x000fe2000bf05270 */
[----:B0-----:R-:W-:Y:S02]  /*0f30*/  IADD3 R8, P0, PT, R8, 0x60, RZ ;  /* 0x0000006008087810 */ /* 0x001fe40007f1e0ff */
[----:B------:R-:W-:Y:S02]  /*0f40*/  IADD3 R11, PT, PT, R11, 0x18, RZ ;  /* 0x000000180b0b7810 */ /* 0x000fe40007ffe0ff */
[----:B------:R-:W-:Y:S01]  /*0f50*/  IADD3.X R9, PT, PT, RZ, R9, RZ, P0, !PT ;  /* 0x00000009ff097210 */ /* 0x000fe200007fe4ff */
[----:B----4-:R-:W-:-:S04]  /*0f60*/  FMUL R21, R10, R21 ;  /* 0x000000150a157220 */ /* 0x010fc80000400000 */
[----:B--2---:R-:W-:-:S05]  /*0f70*/  FFMA R19, R0, R19, -R21 ;  /* 0x0000001300137223 */ /* 0x004fca0000000815 */
[----:B------:R1:W-:Y:S01]  /*0f80*/  STG.E desc[UR8][R12.64+0x4], R19 ;  /* 0x000004130c007986 */ /* 0x0003e2000c101908 */
[----:B------:R-:W-:Y:S05]  /*0f90*/  BRA.U UP0, `(.L_x_1) ;  /* 0xfffffff500047547 */ /* 0x000fea000b83ffff */
[----:B------:R-:W-:Y:S05]  /*0fa0*/  EXIT ;  /* 0x000000000000794d */ /* 0x000fea0003800000 */
.L_x_2:
        /* <DEDUP_REMOVED lines=13> */
.L_x_6:


//--------------------- .text._Z11kernel_filaPfS_S_S_ --------------------------
	.section	.text._Z11kernel_filaPfS_S_S_,"ax",@progbits
	.align	128
        .global         _Z11kernel_filaPfS_S_S_
        .type           _Z11kernel_filaPfS_S_S_,@function
        .size           _Z11kernel_filaPfS_S_S_,(.L_x_7 - _Z11kernel_filaPfS_S_S_)
        .other          _Z11kernel_filaPfS_S_S_,@"STO_CUDA_ENTRY STV_DEFAULT"
_Z11kernel_filaPfS_S_S_:
.text._Z11kernel_filaPfS_S_S_:
        /* <DEDUP_REMOVED lines=9> */
[----:B------:R-:W2:Y:S07]  /*0090*/  LDCU.64 UR8, c[0x0][0x358] ;  /* 0x00006b00ff0877ac */ /* 0x000eae0008000a00 */
[----:B------:R-:W3:Y:S01]  /*00a0*/  LDC.64 R8, c[0x0][0x390] ;  /* 0x0000e400ff087b82 */ /* 0x000ee20000000a00 */
[----:B0-----:R-:W-:-:S02]  /*00b0*/  UIADD3 UR6, UP1, UPT, UR6, 0x320, URZ ;  /* 0x0000032006067890 */ /* 0x001fc4000ff3e0ff */
[----:B------:R-:W-:Y:S02]  /*00c0*/  UIADD3 UR4, UP0, UPT, UR4, 0x320, URZ ;  /* 0x0000032004047890 */ /* 0x000fe4000ff1e0ff */
[----:B------:R-:W-:Y:S02]  /*00d0*/  UIADD3.X UR7, UPT, UPT, URZ, UR7, URZ, UP1, !UPT ;  /* 0x00000007ff077290 */ /* 0x000fe40008ffe4ff */
[----:B------:R-:W-:Y:S01]  /*00e0*/  UIADD3.X UR5, UPT, UPT, URZ, UR5, URZ, UP0, !UPT ;  /* 0x00000005ff057290 */ /* 0x000fe200087fe4ff */
[----:B------:R-:W-:Y:S01]  /*00f0*/  MOV R2, UR6 ;  /* 0x0000000600027c02 */ /* 0x000fe20008000f00 */
[C---:B-1----:R-:W-:Y:S01]  /*0100*/  IMAD.WIDE R4, R15.reuse, 0x4, R4 ;  /* 0x000000040f047825 */ /* 0x042fe200078e0204 */
        /* <DEDUP_REMOVED lines=8> */
[----:B------:R-:W2:Y:S04]  /*0190*/  LDG.E R14, desc[UR8][R10.64+-0x320] ;  /* 0xfffce0080a0e7981 */ /* 0x000ea8000c1e1900 */
        /* <DEDUP_REMOVED lines=19> */
[----:B------:R1:W4:Y:S04]  /*02d0*/  LDG.E R14, desc[UR8][R10.64+0x190] ;  /* 0x000190080a0e7981 */ /* 0x000328000c1e1900 */
[----:B------:R-:W4:Y:S04]  /*02e0*/  LDG.E R23, desc[UR8][R4.64] ;  /* 0x0000000804177981 */ /* 0x000f28000c1e1900 */
[----:B------:R5:W2:Y:S01]  /*02f0*/  LDG.E R21, desc[UR8][R8.64+0xc] ;  /* 0x00000c0808157981 */ /* 0x000aa2000c1e1900 */
[----:B0-----:R-:W-:-:S04]  /*0300*/  UIADD3 UR4, UP0, UPT, UR4, 0x8, URZ ;  /* 0x0000000804047890 */ /* 0x001fc8000ff1e0ff */
[----:B------:R-:W-:-:S04]  /*0310*/  UIADD3 UR4, UP1, UPT, UR4, 0x10, URZ ;  /* 0x0000001004047890 */ /* 0x000fc8000ff3e0ff */
[----:B------:R-:W-:Y:S01]  /*0320*/  UIADD3.X UR5, UPT, UPT, URZ, URZ, UR5, UP1, UP0 ;  /* 0x000000ffff057290 */ /* 0x000fe20008fe0405 */
[----:B-1----:R-:W-:-:S05]  /*0330*/  IADD3 R11, PT, PT, R15, 0x190, RZ ;  /* 0x000001900f0b7810 */ /* 0x002fca0007ffe0ff */
[----:B-----5:R-:W-:Y:S01]  /*0340*/  MOV R9, UR5 ;  /* 0x0000000500097c02 */ /* 0x020fe20008000f00 */
[----:B----4-:R-:W-:-:S04]  /*0350*/  FMUL R23, R14, R23 ;  /* 0x000000170e177220 */ /* 0x010fc80000400000 */
[----:B--2---:R-:W-:-:S05]  /*0360*/  FFMA R21, R0, R21, -R23 ;  /* 0x0000001500157223 */ /* 0x004fca0000000817 */
[----:B------:R3:W-:Y:S01]  /*0370*/  STG.E desc[UR8][R12.64+0x190], R21 ;  /* 0x000190150c007986 */ /* 0x0007e2000c101908 */
[----:B------:R-:W-:Y:S01]  /*0380*/  MOV R0, UR4 ;  /* 0x0000000400007c02 */ /* 0x000fe20008000f00 */
[----:B------:R-:W-:-:S06]  /*0390*/  UMOV UR4, 0x4 ;  /* 0x0000000400047882 */ /* 0x000fcc0000000000 */
.L_x_3:
[C---:B------:R-:W-:Y:S01]  /*03a0*/  IMAD.WIDE R14, R11.reuse, 0x4, R2 ;  /* 0x000000040b0e7825 */ /* 0x040fe200078e0202 */
[----:B------:R-:W-:Y:S01]  /*03b0*/  MOV R8, R0 ;  /* 0x0000000000087202 */ /* 0x000fe20000000f00 */
[----:B0--3--:R-:W2:Y:S02]  /*03c0*/  LDG.E R19, desc[UR8][R4.64] ;  /* 0x0000000804137981 */ /* 0x009ea4000c1e1900 */
[----:B------:R-:W-:Y:S02]  /*03d0*/  IMAD.WIDE R12, R11, 0x4, R6 ;  /* 0x000000040b0c7825 */ /* 0x000fe400078e0206 */
        /* <DEDUP_REMOVED lines=177> */
[----:B------:R-:W4:Y:S04]  /*0ef0*/  LDG.E R21, desc[UR8][R4.64] ;  /* 0x0000000804157981 */ /* 0x000f28000c1e1900 */
[----:B---3--:R-:W2:Y:S01]  /*0f00*/  LDG.E R19, desc[UR8][R8.64+0x54] ;  /* 0x0000540808137981 */ /* 0x008ea2000c1e1900 */
[----:B------:R-:W-:-:S04]  /*0f10*/  UIADD3 UR4, UPT, UPT, UR4, 0x18, URZ ;  /* 0x0000001804047890 */ /* 0x000fc8000fffe0ff */
[----:B------:R-:W-:Y:S01]  /*0f20*/  UISETP.NE.AND UP0, UPT, UR4, 0x64, UPT ;  /* 0x000000640400788c */ /* 0x000fe2000bf05270 */
[----:B------:R-:W-:Y:S01]  /*0f30*/  IADD3 R11, PT, PT, R11, 0x960, RZ ;  /* 0x000009600b0b7810 */ /* 0x000fe20007ffe0ff */
[----:B----4-:R-:W-:-:S04]  /*0f40*/  FMUL R21, R10, R21 ;  /* 0x000000150a157220 */ /* 0x010fc80000400000 */
[----:B--2---:R-:W-:-:S05]  /*0f50*/  FFMA R19, R0, R19, -R21 ;  /* 0x0000001300137223 */ /* 0x004fca0000000815 */
[----:B------:R0:W-:Y:S01]  /*0f60*/  STG.E desc[UR8][R12.64+0x190], R19 ;  /* 0x000190130c007986 */ /* 0x0001e2000c101908 */
[----:B------:R-:W-:-:S04]  /*0f70*/  IADD3 R0, P0, PT, R8, 0x60, RZ ;  /* 0x0000006008007810 */ /* 0x000fc80007f1e0ff */
[----:B------:R-:W-:Y:S01]  /*0f80*/  IADD3.X R9, PT, PT, RZ, R9, RZ, P0, !PT ;  /* 0x00000009ff097210 */ /* 0x000fe200007fe4ff */
[----:B------:R-:W-:Y:S08]  /*0f90*/  BRA.U UP0, `(.L_x_3) ;  /* 0xfffffff500007547 */ /* 0x000ff0000b83ffff */
[----:B------:R-:W-:Y:S05]  /*0fa0*/  EXIT ;  /* 0x000000000000794d */ /* 0x000fea0003800000 */
.L_x_4:
        /* <DEDUP_REMOVED lines=13> */
.L_x_7:


//--------------------- .nv.shared.reserved.0     --------------------------
	.section	.nv.shared.reserved.0,"aw",@nobits
	.weak		__nv_reservedSMEM_offset_0_alias
	.size		__nv_reservedSMEM_offset_0_alias, 0, 64
	.other		__nv_reservedSMEM_offset_0_alias,@"STO_CUDA_RESERVED_SHARED STV_DEFAULT"
__nv_reservedSMEM_offset_0_alias:
	.zero		0
	.zero		64


//--------------------- .nv.constant0._Z15kernel_elementoPfS_S_S_ --------------------------
	.section	.nv.constant0._Z15kernel_elementoPfS_S_S_,"a",@progbits
	.sectionflags	@""
	.align	4
.nv.constant0._Z15kernel_elementoPfS_S_S_:
	.zero		928


//--------------------- .nv.constant0._Z14kernel_columnaPfS_S_S_ --------------------------
	.section	.nv.constant0._Z14kernel_columnaPfS_S_S_,"a",@progbits
	.sectionflags	@""
	.align	4
.nv.constant0._Z14kernel_columnaPfS_S_S_:
	.zero		928


//--------------------- .nv.constant0._Z11kernel_filaPfS_S_S_ --------------------------
	.section	.nv.constant0._Z11kernel_filaPfS_S_S_,"a",@progbits
	.sectionflags	@""
	.align	4
.nv.constant0._Z11kernel_filaPfS_S_S_:
	.zero		928


//--------------------- SYMBOLS --------------------------

	.type		.nv.reservedSmem.offset0,@object
	.size		.nv.reservedSmem.offset0,0x4
